	.headerflags	@"EF_CUDA_TEXMODE_UNIFIED EF_CUDA_64BIT_ADDRESS EF_CUDA_ACCELERATORS EF_CUDA_SM90 EF_CUDA_VIRTUAL_SM(EF_CUDA_SM90)"
	.elftype	@"ET_EXEC"


//--------------------- .nv.info                  --------------------------
	.section	.nv.info,"",@"SHT_CUDA_INFO"
	.align	4


	//----- nvinfo : EIATTR_REGCOUNT
	.align		4
        /*0000*/ 	.byte	0x04, 0x2f
        /*0002*/ 	.short	(.L_3 - .L_2)
	.align		4
.L_2:
        /*0004*/ 	.word	index@(triton_poi_fused__native_batch_norm_legit_no_training_silu_3)
        /*0008*/ 	.word	0x00000013


	//----- nvinfo : EIATTR_MIN_STACK_SIZE
	.align		4
.L_3:
        /*000c*/ 	.byte	0x04, 0x12
        /*000e*/ 	.short	(.L_5 - .L_4)
	.align		4
.L_4:
        /*0010*/ 	.word	index@(triton_poi_fused__native_batch_norm_legit_no_training_silu_3)
        /*0014*/ 	.word	0x00000000


	//----- nvinfo : EIATTR_FRAME_SIZE
	.align		4
.L_5:
        /*0018*/ 	.byte	0x04, 0x11
        /*001a*/ 	.short	(.L_7 - .L_6)
	.align		4
.L_6:
        /*001c*/ 	.word	index@(triton_poi_fused__native_batch_norm_legit_no_training_silu_3)
        /*0020*/ 	.word	0x00000000


	//----- nvinfo : EIATTR_MIN_STACK_SIZE
	.align		4
.L_7:
        /*0024*/ 	.byte	0x04, 0x12
        /*0026*/ 	.short	(.L_9 - .L_8)
	.align		4
.L_8:
        /*0028*/ 	.word	index@(triton_poi_fused__native_batch_norm_legit_no_training_silu_3)
        /*002c*/ 	.word	0x00000000
.L_9:


//--------------------- .nv.info.triton_poi_fused__native_batch_norm_legit_no_training_silu_3 --------------------------
	.section	.nv.info.triton_poi_fused__native_batch_norm_legit_no_training_silu_3,"",@"SHT_CUDA_INFO"
	.sectionflags	@""
	.align	4


	//----- nvinfo : EIATTR_CUDA_API_VERSION
	.align		4
        /*0000*/ 	.byte	0x04, 0x37
        /*0002*/ 	.short	(.L_11 - .L_10)
.L_10:
        /*0004*/ 	.word	0x0000007c


	//----- nvinfo : EIATTR_KPARAM_INFO
	.align		4
.L_11:
        /*0008*/ 	.byte	0x04, 0x17
        /*000a*/ 	.short	(.L_13 - .L_12)
.L_12:
        /*000c*/ 	.word	0x00000000
        /*0010*/ 	.short	0x0006
        /*0012*/ 	.short	0x0030
        /*0014*/ 	.byte	0x00, 0xf0, 0x11, 0x00


	//----- nvinfo : EIATTR_KPARAM_INFO
	.align		4
.L_13:
        /*0018*/ 	.byte	0x04, 0x17
        /*001a*/ 	.short	(.L_15 - .L_14)
.L_14:
        /*001c*/ 	.word	0x00000000
        /*0020*/ 	.short	0x0005
        /*0022*/ 	.short	0x0028
        /*0024*/ 	.byte	0x00, 0xf4, 0x21, 0x00


	//----- nvinfo : EIATTR_KPARAM_INFO
	.align		4
.L_15:
        /*0028*/ 	.byte	0x04, 0x17
        /*002a*/ 	.short	(.L_17 - .L_16)
.L_16:
        /*002c*/ 	.word	0x00000000
        /*0030*/ 	.short	0x0004
        /*0032*/ 	.short	0x0020
        /*0034*/ 	.byte	0x00, 0xf4, 0x21, 0x00


	//----- nvinfo : EIATTR_KPARAM_INFO
	.align		4
.L_17:
        /*0038*/ 	.byte	0x04, 0x17
        /*003a*/ 	.short	(.L_19 - .L_18)
.L_18:
        /*003c*/ 	.word	0x00000000
        /*0040*/ 	.short	0x0003
        /*0042*/ 	.short	0x0018
        /*0044*/ 	.byte	0x00, 0xf4, 0x21, 0x00


	//----- nvinfo : EIATTR_KPARAM_INFO
	.align		4
.L_19:
        /*0048*/ 	.byte	0x04, 0x17
        /*004a*/ 	.short	(.L_21 - .L_20)
.L_20:
        /*004c*/ 	.word	0x00000000
        /*0050*/ 	.short	0x0002
        /*0052*/ 	.short	0x0010
        /*0054*/ 	.byte	0x00, 0xf4, 0x21, 0x00


	//----- nvinfo : EIATTR_KPARAM_INFO
	.align		4
.L_21:
        /*0058*/ 	.byte	0x04, 0x17
        /*005a*/ 	.short	(.L_23 - .L_22)
.L_22:
        /*005c*/ 	.word	0x00000000
        /*0060*/ 	.short	0x0001
        /*0062*/ 	.short	0x0008
        /*0064*/ 	.byte	0x00, 0xf4, 0x21, 0x00


	//----- nvinfo : EIATTR_KPARAM_INFO
	.align		4
.L_23:
        /*0068*/ 	.byte	0x04, 0x17
        /*006a*/ 	.short	(.L_25 - .L_24)
.L_24:
        /*006c*/ 	.word	0x00000000
        /*0070*/ 	.short	0x0000
        /*0072*/ 	.short	0x0000
        /*0074*/ 	.byte	0x00, 0xf4, 0x21, 0x00


	//----- nvinfo : EIATTR_SPARSE_MMA_MASK
	.align		4
.L_25:
        /*0078*/ 	.byte	0x03, 0x50
        /*007a*/ 	.short	0x0000


	//----- nvinfo : EIATTR_MAXREG_COUNT
	.align		4
        /*007c*/ 	.byte	0x03, 0x1b
        /*007e*/ 	.short	0x00ff


	//----- nvinfo : EIATTR_EXIT_INSTR_OFFSETS
	.align		4
        /*0080*/ 	.byte	0x04, 0x1c
        /*0082*/ 	.short	(.L_27 - .L_26)


	//   ....[0]....
.L_26:
        /*0084*/ 	.word	0x000003d0


	//   ....[1]....
        /*0088*/ 	.word	0x000003f0


	//----- nvinfo : EIATTR_REQNTID
	.align		4
.L_27:
        /*008c*/ 	.byte	0x04, 0x10
        /*008e*/ 	.short	(.L_29 - .L_28)
.L_28:
        /*0090*/ 	.word	0x00000080
        /*0094*/ 	.word	0x00000001
        /*0098*/ 	.word	0x00000001


	//----- nvinfo : EIATTR_CBANK_PARAM_SIZE
	.align		4
.L_29:
        /*009c*/ 	.byte	0x03, 0x19
        /*009e*/ 	.short	0x0034


	//----- nvinfo : EIATTR_PARAM_CBANK
	.align		4
        /*00a0*/ 	.byte	0x04, 0x0a
        /*00a2*/ 	.short	(.L_31 - .L_30)
	.align		4
.L_30:
        /*00a4*/ 	.word	index@(.nv.constant0.triton_poi_fused__native_batch_norm_legit_no_training_silu_3)
        /*00a8*/ 	.short	0x0210
        /*00aa*/ 	.short	0x0034


	//----- nvinfo : EIATTR_SW_WAR
	.align		4
.L_31:
        /*00ac*/ 	.byte	0x04, 0x36
        /*00ae*/ 	.short	(.L_33 - .L_32)
.L_32:
        /*00b0*/ 	.word	0x00000008
.L_33:


//--------------------- .nv.callgraph             --------------------------
	.section	.nv.callgraph,"",@"SHT_CUDA_CALLGRAPH"
	.align	4
	.sectionentsize	8
	.align		4
        /*0000*/ 	.word	0x00000000
	.align		4
        /*0004*/ 	.word	0xffffffff
	.align		4
        /*0008*/ 	.word	0x00000000
	.align		4
        /*000c*/ 	.word	0xfffffffe
	.align		4
        /*0010*/ 	.word	0x00000000
	.align		4
        /*0014*/ 	.word	0xfffffffd
	.align		4
        /*0018*/ 	.word	0x00000000
	.align		4
        /*001c*/ 	.word	0xfffffffc


//--------------------- .nv.constant4             --------------------------
	.section	.nv.constant4,"a",@progbits
	.align	8
	.align		8
.nv.constant4:
        /*0000*/ 	.dword	_$_str
	.align		8
        /*0008*/ 	.dword	_$_str_$_2


//--------------------- .text.triton_poi_fused__native_batch_norm_legit_no_training_silu_3 --------------------------
	.section	.text.triton_poi_fused__native_batch_norm_legit_no_training_silu_3,"ax",@progbits
	.align	128
        .global         triton_poi_fused__native_batch_norm_legit_no_training_silu_3
        .type           triton_poi_fused__native_batch_norm_legit_no_training_silu_3,@function
        .size           triton_poi_fused__native_batch_norm_legit_no_training_silu_3,(.L_x_1 - triton_poi_fused__native_batch_norm_legit_no_training_silu_3)
        .other          triton_poi_fused__native_batch_norm_legit_no_training_silu_3,@"STO_CUDA_ENTRY STV_DEFAULT"
triton_poi_fused__native_batch_norm_legit_no_training_silu_3:
.text.triton_poi_fused__native_batch_norm_legit_no_training_silu_3:
[----:B------:R-:W0:Y:S01]  /*0000*/  LDC R1, c[0x0][0x28] ;  /* 0x00000a00ff017b82 */ /* 0x000e220000000800 */
[----:B------:R-:W1:Y:S07]  /*0010*/  S2R R0, SR_TID.X ;  /* 0x0000000000007919 */ /* 0x000e6e0000002100 */
[----:B------:R-:W2:Y:S01]  /*0020*/  LDC.64 R6, c[0x0][0x228] ;  /* 0x00008a00ff067b82 */ /* 0x000ea20000000a00 */
[----:B------:R-:W-:Y:S01]  /*0030*/  CS2R R14, SRZ ;  /* 0x00000000000e7805 */ /* 0x000fe2000001ff00 */
[----:B------:R-:W-:Y:S01]  /*0040*/  ULDC.64 UR4, c[0x0][0x208] ;  /* 0x0000820000047ab9 */ /* 0x000fe20000000a00 */
[----:B------:R-:W3:Y:S05]  /*0050*/  S2R R3, SR_CTAID.X ;  /* 0x0000000000037919 */ /* 0x000eea0000002500 */
[----:B------:R-:W4:Y:S08]  /*0060*/  LDC.64 R4, c[0x0][0x220] ;  /* 0x00008800ff047b82 */ /* 0x000f300000000a00 */
[----:B------:R-:W5:Y:S08]  /*0070*/  LDC.64 R8, c[0x0][0x230] ;  /* 0x00008c00ff087b82 */ /* 0x000f700000000a00 */
[----:B------:R-:W5:Y:S01]  /*0080*/  LDC.64 R10, c[0x0][0x238] ;  /* 0x00008e00ff0a7b82 */ /* 0x000f620000000a00 */
[----:B-1----:R-:W-:-:S02]  /*0090*/  LOP3.LUT R0, R0, 0x7f, RZ, 0xc0, !PT ;  /* 0x0000007f00007812 */ /* 0x002fc400078ec0ff */
[----:B---3--:R-:W-:Y:S02]  /*00a0*/  SHF.R.S32.HI R2, RZ, 0x18, R3 ;  /* 0x00000018ff027819 */ /* 0x008fe40000011403 */
[----:B------:R-:W-:Y:S02]  /*00b0*/  LEA R0, R3, R0, 0x7 ;  /* 0x0000000003007211 */ /* 0x000fe400078e38ff */
[----:B------:R-:W-:Y:S02]  /*00c0*/  SGXT R3, R2, 0x1 ;  /* 0x000000010203781a */ /* 0x000fe40000000200 */
[----:B------:R-:W-:Y:S02]  /*00d0*/  ISETP.GE.AND P0, PT, R0, 0x100, PT ;  /* 0x000001000000780c */ /* 0x000fe40003f06270 */
[----:B------:R-:W-:-:S04]  /*00e0*/  LEA.HI R3, R3, R0, RZ, 0x4 ;  /* 0x0000000003037211 */ /* 0x000fc800078f20ff */
[----:B------:R-:W-:-:S04]  /*00f0*/  SHF.R.S32.HI R3, RZ, 0x4, R3 ;  /* 0x00000004ff037819 */ /* 0x000fc80000011403 */
[----:B------:R-:W-:-:S04]  /*0100*/  LEA.HI R2, R3, R3, RZ, 0x2 ;  /* 0x0000000303027211 */ /* 0x000fc800078f10ff */
[----:B------:R-:W-:-:S04]  /*0110*/  LOP3.LUT R2, R2, 0xfffffffc, RZ, 0xc0, !PT ;  /* 0xfffffffc02027812 */ /* 0x000fc800078ec0ff */
[----:B------:R-:W-:Y:S02]  /*0120*/  IADD3 R13, R3, -R2, RZ ;  /* 0x80000002030d7210 */ /* 0x000fe40007ffe0ff */
[----:B------:R-:W1:Y:S03]  /*0130*/  LDC.64 R2, c[0x0][0x218] ;  /* 0x00008600ff027b82 */ /* 0x000e660000000a00 */
[----:B--2---:R-:W-:-:S05]  /*0140*/  IMAD.WIDE R6, R13, 0x4, R6 ;  /* 0x000000040d067825 */ /* 0x004fca00078e0206 */
[----:B------:R5:W2:Y:S01]  /*0150*/  @!P0 LDG.E.EL R14, desc[UR4][R6.64] ;  /* 0x00000004060e8981 */ /* 0x000aa2000c2e1900 */
[----:B------:R-:W-:Y:S01]  /*0160*/  HFMA2.MMA R12, -RZ, RZ, 0, 0 ;  /* 0x00000000ff0c7435 */ /* 0x000fe200000001ff */
[----:B----4-:R-:W-:-:S05]  /*0170*/  IMAD.WIDE R4, R13, 0x4, R4 ;  /* 0x000000040d047825 */ /* 0x010fca00078e0204 */
[----:B------:R-:W3:Y:S01]  /*0180*/  @!P0 LDG.E.EL R15, desc[UR4][R4.64] ;  /* 0x00000004040f8981 */ /* 0x000ee2000c2e1900 */
[----:B-----5:R-:W-:-:S04]  /*0190*/  IMAD.WIDE R6, R13, 0x4, R8 ;  /* 0x000000040d067825 */ /* 0x020fc800078e0208 */
[----:B-1----:R-:W-:-:S04]  /*01a0*/  IMAD.WIDE R2, R0, 0x4, R2 ;  /* 0x0000000400027825 */ /* 0x002fc800078e0202 */
[----:B0-----:R-:W-:Y:S01]  /*01b0*/  IMAD.WIDE R8, R13, 0x4, R10 ;  /* 0x000000040d087825 */ /* 0x001fe200078e020a */
[----:B------:R0:W3:Y:S01]  /*01c0*/  @!P0 LDG.E R12, desc[UR4][R2.64] ;  /* 0x00000004020c8981 */ /* 0x0000e2000c1e1900 */
[----:B------:R-:W-:-:S06]  /*01d0*/  CS2R R10, SRZ ;  /* 0x00000000000a7805 */ /* 0x000fcc000001ff00 */
[----:B------:R-:W4:Y:S04]  /*01e0*/  @!P0 LDG.E.EL R10, desc[UR4][R6.64] ;  /* 0x00000004060a8981 */ /* 0x000f28000c2e1900 */
[----:B------:R-:W4:Y:S01]  /*01f0*/  @!P0 LDG.E.EL R11, desc[UR4][R8.64] ;  /* 0x00000004080b8981 */ /* 0x000f22000c2e1900 */
[----:B------:R-:W-:Y:S01]  /*0200*/  MOV R16, 0x3e800000 ;  /* 0x3e80000000107802 */ /* 0x000fe20000000f00 */
[----:B--2---:R-:W-:-:S04]  /*0210*/  FADD R14, R14, 9.9999997473787516356e-06 ;  /* 0x3727c5ac0e0e7421 */ /* 0x004fc80000000000 */
[----:B------:R-:W1:Y:S02]  /*0220*/  MUFU.SQRT R13, R14 ;  /* 0x0000000e000d7308 */ /* 0x000e640000002000 */
[C---:B-1----:R-:W-:Y:S02]  /*0230*/  FSETP.GT.AND P1, PT, R13.reuse, 8.50705917302346158658e+37, PT ;  /* 0x7e8000000d00780b */ /* 0x042fe40003f24000 */
[----:B------:R-:W-:-:S11]  /*0240*/  FSETP.GEU.AND P2, PT, R13, 1.175494350822287508e-38, PT ;  /* 0x008000000d00780b */ /* 0x000fd60003f4e000 */
[----:B------:R-:W-:-:S04]  /*0250*/  @P1 FMUL R13, R13, 0.25 ;  /* 0x3e8000000d0d1820 */ /* 0x000fc80000400000 */
[----:B------:R-:W-:-:S06]  /*0260*/  @!P2 FMUL R13, R13, 16777216 ;  /* 0x4b8000000d0da820 */ /* 0x000fcc0000400000 */
[----:B------:R-:W1:Y:S01]  /*0270*/  MUFU.RCP R13, R13 ;  /* 0x0000000d000d7308 */ /* 0x000e620000001000 */
[----:B0-----:R-:W-:Y:S01]  /*0280*/  FSEL R2, R16, 1, P1 ;  /* 0x3f80000010027808 */ /* 0x001fe20000800000 */
[----:B---3--:R-:W-:-:S04]  /*0290*/  FADD R12, -R15, R12 ;  /* 0x0000000c0f0c7221 */ /* 0x008fc80000000100 */
[----:B------:R-:W-:-:S04]  /*02a0*/  @!P2 FMUL R2, R2, 16777216 ;  /* 0x4b8000000202a820 */ /* 0x000fc80000400000 */
[----:B-1----:R-:W-:-:S04]  /*02b0*/  FMUL R3, R13, R2 ;  /* 0x000000020d037220 */ /* 0x002fc80000400000 */
[----:B------:R-:W-:-:S04]  /*02c0*/  FMUL R12, R12, R3 ;  /* 0x000000030c0c7220 */ /* 0x000fc80000400000 */
[----:B----4-:R-:W-:-:S04]  /*02d0*/  FFMA R10, R12, R10, R11 ;  /* 0x0000000a0c0a7223 */ /* 0x010fc8000000000b */
[----:B------:R-:W-:-:S04]  /*02e0*/  FADD R2, RZ, -R10 ;  /* 0x8000000aff027221 */ /* 0x000fc80000000000 */
[----:B------:R-:W-:-:S05]  /*02f0*/  FMUL R4, R2, 1.4426950216293334961 ;  /* 0x3fb8aa3b02047820 */ /* 0x000fca0000400000 */
[----:B------:R-:W-:-:S13]  /*0300*/  FSETP.GEU.AND P1, PT, R4, -126, PT ;  /* 0xc2fc00000400780b */ /* 0x000fda0003f2e000 */
[----:B------:R-:W-:-:S04]  /*0310*/  @!P1 FMUL R4, R4, 0.5 ;  /* 0x3f00000004049820 */ /* 0x000fc80000400000 */
[----:B------:R-:W0:Y:S02]  /*0320*/  MUFU.EX2 R2, R4 ;  /* 0x0000000400027308 */ /* 0x000e240000000800 */
[----:B0-----:R-:W-:-:S04]  /*0330*/  @!P1 FMUL R2, R2, R2 ;  /* 0x0000000202029220 */ /* 0x001fc80000400000 */
[----:B------:R-:W-:Y:S02]  /*0340*/  FADD R5, R2, 1 ;  /* 0x3f80000002057421 */ /* 0x000fe40000000000 */
[----:B------:R-:W0:Y:S03]  /*0350*/  LDC.64 R2, c[0x0][0x210] ;  /* 0x00008400ff027b82 */ /* 0x000e260000000a00 */
[----:B------:R-:W-:-:S13]  /*0360*/  FSETP.GT.AND P1, PT, R5, 8.50705917302346158658e+37, PT ;  /* 0x7e8000000500780b */ /* 0x000fda0003f24000 */
[----:B------:R-:W-:-:S06]  /*0370*/  @P1 FMUL R5, R5, 0.25 ;  /* 0x3e80000005051820 */ /* 0x000fcc0000400000 */
[----:B------:R-:W1:Y:S01]  /*0380*/  MUFU.RCP R5, R5 ;  /* 0x0000000500057308 */ /* 0x000e620000001000 */
[----:B------:R-:W-:Y:S01]  /*0390*/  FSEL R6, R16, 1, P1 ;  /* 0x3f80000010067808 */ /* 0x000fe20000800000 */
[----:B0-----:R-:W-:-:S04]  /*03a0*/  IMAD.WIDE R2, R0, 0x4, R2 ;  /* 0x0000000400027825 */ /* 0x001fc800078e0202 */
[----:B-1----:R-:W-:-:S04]  /*03b0*/  FMUL R7, R5, R6 ;  /* 0x0000000605077220 */ /* 0x002fc80000400000 */
[----:B------:R-:W-:Y:S01]  /*03c0*/  FMUL R7, R10, R7 ;  /* 0x000000070a077220 */ /* 0x000fe20000400000 */
[----:B------:R-:W-:Y:S06]  /*03d0*/  @P0 EXIT ;  /* 0x000000000000094d */ /* 0x000fec0003800000 */
[----:B------:R-:W-:Y:S01]  /*03e0*/  STG.E desc[UR4][R2.64], R7 ;  /* 0x0000000702007986 */ /* 0x000fe2000c101904 */
[----:B------:R-:W-:Y:S05]  /*03f0*/  EXIT ;  /* 0x000000000000794d */ /* 0x000fea0003800000 */
.L_x_0:
[----:B------:R-:W-:-:S00]  /*0400*/  BRA `(.L_x_0) ;  /* 0xfffffffc00fc7947 */ /* 0x000fc0000383ffff */
[----:B------:R-:W-:-:S00]  /*0410*/  NOP ;  /* 0x0000000000007918 */ /* 0x000fc00000000000 */
        /* <DEDUP_REMOVED lines=14> */
.L_x_1:


//--------------------- .nv.global.init           --------------------------
	.section	.nv.global.init,"aw",@progbits
.nv.global.init:
	.type		_$_str,@object
	.size		_$_str,(_$_str_$_2 - _$_str)
_$_str:
        /*0000*/ 	.byte	0x5f, 0x5f, 0x43, 0x55, 0x44, 0x41, 0x5f, 0x46, 0x54, 0x5a, 0x00
	.type		_$_str_$_2,@object
	.size		_$_str_$_2,(.L_1 - _$_str_$_2)
_$_str_$_2:
        /*000b*/ 	.byte	0x5f, 0x5f, 0x43, 0x55, 0x44, 0x41, 0x5f, 0x50, 0x52, 0x45, 0x43, 0x5f, 0x53, 0x51, 0x52, 0x54
        /*001b*/ 	.byte	0x00
.L_1:


//--------------------- .nv.constant0.triton_poi_fused__native_batch_norm_legit_no_training_silu_3 --------------------------
	.section	.nv.constant0.triton_poi_fused__native_batch_norm_legit_no_training_silu_3,"a",@progbits
	.sectionflags	@""
	.align	4
.nv.constant0.triton_poi_fused__native_batch_norm_legit_no_training_silu_3:
	.zero		580
